	.headerflags	@"EF_CUDA_TEXMODE_UNIFIED EF_CUDA_64BIT_ADDRESS EF_CUDA_SM86 EF_CUDA_VIRTUAL_SM(EF_CUDA_SM86)"
	.elftype	@"ET_EXEC"


//--------------------- .nv.info                  --------------------------
	.section	.nv.info,"",@"SHT_CUDA_INFO"
	.align	4


	//----- nvinfo : EIATTR_REGCOUNT
	.align		4
        /*0000*/ 	.byte	0x04, 0x2f
        /*0002*/ 	.short	(.L_1 - .L_0)
	.align		4
.L_0:
        /*0004*/ 	.word	index@(triton_red_fused__to_copy_add_amax_amin_clamp_mul_reciprocal_11)
        /*0008*/ 	.word	0x0000001b


	//----- nvinfo : EIATTR_MIN_STACK_SIZE
	.align		4
.L_1:
        /*000c*/ 	.byte	0x04, 0x12
        /*000e*/ 	.short	(.L_3 - .L_2)
	.align		4
.L_2:
        /*0010*/ 	.word	index@(triton_red_fused__to_copy_add_amax_amin_clamp_mul_reciprocal_11)
        /*0014*/ 	.word	0x00000000


	//----- nvinfo : EIATTR_FRAME_SIZE
	.align		4
.L_3:
        /*0018*/ 	.byte	0x04, 0x11
        /*001a*/ 	.short	(.L_5 - .L_4)
	.align		4
.L_4:
        /*001c*/ 	.word	index@(triton_red_fused__to_copy_add_amax_amin_clamp_mul_reciprocal_11)
        /*0020*/ 	.word	0x00000000


	//----- nvinfo : EIATTR_MIN_STACK_SIZE
	.align		4
.L_5:
        /*0024*/ 	.byte	0x04, 0x12
        /*0026*/ 	.short	(.L_7 - .L_6)
	.align		4
.L_6:
        /*0028*/ 	.word	index@(triton_red_fused__to_copy_add_amax_amin_clamp_mul_reciprocal_11)
        /*002c*/ 	.word	0x00000000
.L_7:


//--------------------- .nv.info.triton_red_fused__to_copy_add_amax_amin_clamp_mul_reciprocal_11 --------------------------
	.section	.nv.info.triton_red_fused__to_copy_add_amax_amin_clamp_mul_reciprocal_11,"",@"SHT_CUDA_INFO"
	.sectionflags	@""
	.align	4


	//----- nvinfo : EIATTR_CUDA_API_VERSION
	.align		4
        /*0000*/ 	.byte	0x04, 0x37
        /*0002*/ 	.short	(.L_9 - .L_8)
.L_8:
        /*0004*/ 	.word	0x0000007c


	//----- nvinfo : EIATTR_SW2861232_WAR
	.align		4
.L_9:
        /*0008*/ 	.byte	0x01, 0x35
	.zero		2


	//----- nvinfo : EIATTR_PARAM_CBANK
	.align		4
        /*000c*/ 	.byte	0x04, 0x0a
        /*000e*/ 	.short	(.L_11 - .L_10)
	.align		4
.L_10:
        /*0010*/ 	.word	index@(.nv.constant0.triton_red_fused__to_copy_add_amax_amin_clamp_mul_reciprocal_11)
        /*0014*/ 	.short	0x0160
        /*0016*/ 	.short	0x0030


	//----- nvinfo : EIATTR_CBANK_PARAM_SIZE
	.align		4
.L_11:
        /*0018*/ 	.byte	0x03, 0x19
        /*001a*/ 	.short	0x0030


	//----- nvinfo : EIATTR_KPARAM_INFO
	.align		4
        /*001c*/ 	.byte	0x04, 0x17
        /*001e*/ 	.short	(.L_13 - .L_12)
.L_12:
        /*0020*/ 	.word	0x00000000
        /*0024*/ 	.short	0x0006
        /*0026*/ 	.short	0x0028
        /*0028*/ 	.byte	0x00, 0xf4, 0x21, 0x00


	//----- nvinfo : EIATTR_KPARAM_INFO
	.align		4
.L_13:
        /*002c*/ 	.byte	0x04, 0x17
        /*002e*/ 	.short	(.L_15 - .L_14)
.L_14:
        /*0030*/ 	.word	0x00000000
        /*0034*/ 	.short	0x0005
        /*0036*/ 	.short	0x0024
        /*0038*/ 	.byte	0x00, 0xf0, 0x11, 0x00


	//----- nvinfo : EIATTR_KPARAM_INFO
	.align		4
.L_15:
        /*003c*/ 	.byte	0x04, 0x17
        /*003e*/ 	.short	(.L_17 - .L_16)
.L_16:
        /*0040*/ 	.word	0x00000000
        /*0044*/ 	.short	0x0004
        /*0046*/ 	.short	0x0020
        /*0048*/ 	.byte	0x00, 0xf0, 0x11, 0x00


	//----- nvinfo : EIATTR_KPARAM_INFO
	.align		4
.L_17:
        /*004c*/ 	.byte	0x04, 0x17
        /*004e*/ 	.short	(.L_19 - .L_18)
.L_18:
        /*0050*/ 	.word	0x00000000
        /*0054*/ 	.short	0x0003
        /*0056*/ 	.short	0x0018
        /*0058*/ 	.byte	0x00, 0xf4, 0x21, 0x00


	//----- nvinfo : EIATTR_KPARAM_INFO
	.align		4
.L_19:
        /*005c*/ 	.byte	0x04, 0x17
        /*005e*/ 	.short	(.L_21 - .L_20)
.L_20:
        /*0060*/ 	.word	0x00000000
        /*0064*/ 	.short	0x0002
        /*0066*/ 	.short	0x0010
        /*0068*/ 	.byte	0x00, 0xf4, 0x21, 0x00


	//----- nvinfo : EIATTR_KPARAM_INFO
	.align		4
.L_21:
        /*006c*/ 	.byte	0x04, 0x17
        /*006e*/ 	.short	(.L_23 - .L_22)
.L_22:
        /*0070*/ 	.word	0x00000000
        /*0074*/ 	.short	0x0001
        /*0076*/ 	.short	0x0008
        /*0078*/ 	.byte	0x00, 0xf4, 0x21, 0x00


	//----- nvinfo : EIATTR_KPARAM_INFO
	.align		4
.L_23:
        /*007c*/ 	.byte	0x04, 0x17
        /*007e*/ 	.short	(.L_25 - .L_24)
.L_24:
        /*0080*/ 	.word	0x00000000
        /*0084*/ 	.short	0x0000
        /*0086*/ 	.short	0x0000
        /*0088*/ 	.byte	0x00, 0xf4, 0x21, 0x00


	//----- nvinfo : EIATTR_MAXREG_COUNT
	.align		4
.L_25:
        /*008c*/ 	.byte	0x03, 0x1b
        /*008e*/ 	.short	0x0040


	//----- nvinfo : EIATTR_COOP_GROUP_MASK_REGIDS
	.align		4
        /*0090*/ 	.byte	0x04, 0x29
        /*0092*/ 	.short	(.L_27 - .L_26)


	//   ....[0]....
.L_26:
        /*0094*/ 	.word	0xffffffff


	//   ....[1]....
        /*0098*/ 	.word	0xffffffff


	//   ....[2]....
        /*009c*/ 	.word	0xffffffff


	//   ....[3]....
        /*00a0*/ 	.word	0xffffffff


	//   ....[4]....
        /*00a4*/ 	.word	0xffffffff


	//   ....[5]....
        /*00a8*/ 	.word	0xffffffff


	//   ....[6]....
        /*00ac*/ 	.word	0xffffffff


	//   ....[7]....
        /*00b0*/ 	.word	0xffffffff


	//   ....[8]....
        /*00b4*/ 	.word	0xffffffff


	//   ....[9]....
        /*00b8*/ 	.word	0xffffffff


	//   ....[10]....
        /*00bc*/ 	.word	0xffffffff


	//   ....[11]....
        /*00c0*/ 	.word	0xffffffff


	//   ....[12]....
        /*00c4*/ 	.word	0xffffffff


	//   ....[13]....
        /*00c8*/ 	.word	0xffffffff


	//   ....[14]....
        /*00cc*/ 	.word	0xffffffff


	//   ....[15]....
        /*00d0*/ 	.word	0xffffffff


	//   ....[16]....
        /*00d4*/ 	.word	0xffffffff


	//   ....[17]....
        /*00d8*/ 	.word	0xffffffff


	//----- nvinfo : EIATTR_COOP_GROUP_INSTR_OFFSETS
	.align		4
.L_27:
        /*00dc*/ 	.byte	0x04, 0x28
        /*00de*/ 	.short	(.L_29 - .L_28)


	//   ....[0]....
.L_28:
        /*00e0*/ 	.word	0x000005c0


	//   ....[1]....
        /*00e4*/ 	.word	0x00000610


	//   ....[2]....
        /*00e8*/ 	.word	0x00000650


	//   ....[3]....
        /*00ec*/ 	.word	0x00000690


	//   ....[4]....
        /*00f0*/ 	.word	0x000006e0


	//   ....[5]....
        /*00f4*/ 	.word	0x00000770


	//   ....[6]....
        /*00f8*/ 	.word	0x00000790


	//   ....[7]....
        /*00fc*/ 	.word	0x00000820


	//   ....[8]....
        /*0100*/ 	.word	0x00000840


	//   ....[9]....
        /*0104*/ 	.word	0x00000890


	//   ....[10]....
        /*0108*/ 	.word	0x000008c0


	//   ....[11]....
        /*010c*/ 	.word	0x00000920


	//   ....[12]....
        /*0110*/ 	.word	0x00000950


	//   ....[13]....
        /*0114*/ 	.word	0x000009f0


	//   ....[14]....
        /*0118*/ 	.word	0x00000ab0


	//   ....[15]....
        /*011c*/ 	.word	0x00000b10


	//   ....[16]....
        /*0120*/ 	.word	0x00000b50


	//   ....[17]....
        /*0124*/ 	.word	0x00000b90


	//----- nvinfo : EIATTR_EXIT_INSTR_OFFSETS
	.align		4
.L_29:
        /*0128*/ 	.byte	0x04, 0x1c
        /*012a*/ 	.short	(.L_31 - .L_30)


	//   ....[0]....
.L_30:
        /*012c*/ 	.word	0x000013c0


	//   ....[1]....
        /*0130*/ 	.word	0x000013e0


	//----- nvinfo : EIATTR_REQNTID
	.align		4
.L_31:
        /*0134*/ 	.byte	0x04, 0x10
        /*0136*/ 	.short	(.L_33 - .L_32)
.L_32:
        /*0138*/ 	.word	0x00000400
        /*013c*/ 	.word	0x00000001
        /*0140*/ 	.word	0x00000001


	//----- nvinfo : EIATTR_CRS_STACK_SIZE
	.align		4
.L_33:
        /*0144*/ 	.byte	0x04, 0x1e
        /*0146*/ 	.short	(.L_35 - .L_34)
.L_34:
        /*0148*/ 	.word	0x00000000
.L_35:


//--------------------- .nv.callgraph             --------------------------
	.section	.nv.callgraph,"",@"SHT_CUDA_CALLGRAPH"
	.align	4
	.sectionentsize	8
	.align		4
        /*0000*/ 	.word	0x00000000
	.align		4
        /*0004*/ 	.word	0xffffffff
	.align		4
        /*0008*/ 	.word	0x00000000
	.align		4
        /*000c*/ 	.word	0xfffffffe
	.align		4
        /*0010*/ 	.word	0x00000000
	.align		4
        /*0014*/ 	.word	0xfffffffd
	.align		4
        /*0018*/ 	.word	0x00000000
	.align		4
        /*001c*/ 	.word	0xfffffffc


//--------------------- .nv.rel.action            --------------------------
	.section	.nv.rel.action,"",@"SHT_CUDA_RELOCINFO"
	.align	8
	.sectionentsize	8
        /*0000*/ 	.byte	0x73, 0x00, 0x00, 0x00, 0x00, 0x00, 0x00, 0x00, 0x00, 0x00, 0x00, 0x11, 0x25, 0x00, 0x05, 0x36


//--------------------- .nv.constant0.triton_red_fused__to_copy_add_amax_amin_clamp_mul_reciprocal_11 --------------------------
	.section	.nv.constant0.triton_red_fused__to_copy_add_amax_amin_clamp_mul_reciprocal_11,"a",@progbits
	.sectionflags	@""
	.align	4
.nv.constant0.triton_red_fused__to_copy_add_amax_amin_clamp_mul_reciprocal_11:
	.zero		400


//--------------------- .text.triton_red_fused__to_copy_add_amax_amin_clamp_mul_reciprocal_11 --------------------------
	.section	.text.triton_red_fused__to_copy_add_amax_amin_clamp_mul_reciprocal_11,"ax",@progbits
	.sectionflags	@"SHF_BARRIERS=1"
	.sectioninfo	@"SHI_REGISTERS=27"
	.align	128
        .global         triton_red_fused__to_copy_add_amax_amin_clamp_mul_reciprocal_11
        .type           triton_red_fused__to_copy_add_amax_amin_clamp_mul_reciprocal_11,@function
        .size           triton_red_fused__to_copy_add_amax_amin_clamp_mul_reciprocal_11,(.L_x_4 - triton_red_fused__to_copy_add_amax_amin_clamp_mul_reciprocal_11)
        .other          triton_red_fused__to_copy_add_amax_amin_clamp_mul_reciprocal_11,@"STO_CUDA_ENTRY STV_DEFAULT"
triton_red_fused__to_copy_add_amax_amin_clamp_mul_reciprocal_11:
.text.triton_red_fused__to_copy_add_amax_amin_clamp_mul_reciprocal_11:
[----:B------:R-:W-:Y:S02]  /*0000*/  IMAD.MOV.U32 R1, RZ, RZ, c[0x0][0x28] ;  /* 0x00000a00ff017624 */ /* 0x000fe400078e00ff */
[----:B------:R-:W0:Y:S01]  /*0010*/  S2R R12, SR_TID.X ;  /* 0x00000000000c7919 */ /* 0x000e220000002100 */
[----:B------:R-:W-:Y:S01]  /*0020*/  IMAD.MOV.U32 R11, RZ, RZ, 0x2 ;  /* 0x00000002ff0b7424 */ /* 0x000fe200078e00ff */
[----:B------:R-:W-:Y:S01]  /*0030*/  ULDC.64 UR4, c[0x0][0x118] ;  /* 0x0000460000047ab9 */ /* 0x000fe20000000a00 */
[----:B------:R-:W-:Y:S01]  /*0040*/  BSSY B0, `(.L_x_0) ;  /* 0x000004e000007945 */ /* 0x000fe20003800000 */
[----:B------:R-:W1:Y:S01]  /*0050*/  S2R R13, SR_CTAID.X ;  /* 0x00000000000d7919 */ /* 0x000e620000002500 */
[----:B0-----:R-:W-:Y:S01]  /*0060*/  SHF.R.U32.HI R14, RZ, 0x9, R12 ;  /* 0x00000009ff0e7819 */ /* 0x001fe2000001160c */
[----:B------:R-:W-:Y:S02]  /*0070*/  IMAD.SHL.U32 R10, R12, 0x2, RZ ;  /* 0x000000020c0a7824 */ /* 0x000fe400078e00ff */
[----:B-1----:R-:W-:Y:S01]  /*0080*/  IMAD.SHL.U32 R13, R13, 0x2, RZ ;  /* 0x000000020d0d7824 */ /* 0x002fe200078e00ff */
[----:B------:R-:W-:Y:S02]  /*0090*/  SGXT.U32 R14, R14, 0x1 ;  /* 0x000000010e0e781a */ /* 0x000fe40000000000 */
[----:B------:R-:W-:-:S02]  /*00a0*/  LOP3.LUT R0, R10, 0x7e, RZ, 0xc0, !PT ;  /* 0x0000007e0a007812 */ /* 0x000fc400078ec0ff */
[----:B------:R-:W-:Y:S02]  /*00b0*/  LOP3.LUT R9, R14, R13, RZ, 0xfc, !PT ;  /* 0x0000000d0e097212 */ /* 0x000fe400078efcff */
[----:B------:R-:W-:Y:S02]  /*00c0*/  SHF.R.U32.HI R3, RZ, 0x7, R10 ;  /* 0x00000007ff037819 */ /* 0x000fe4000001160a */
[C---:B------:R-:W-:Y:S01]  /*00d0*/  ISETP.GE.AND P1, PT, R9.reuse, 0x200, PT ;  /* 0x000002000900780c */ /* 0x040fe20003f26270 */
[----:B------:R-:W-:Y:S01]  /*00e0*/  IMAD R6, R9, 0x80, R0 ;  /* 0x0000008009067824 */ /* 0x000fe200078e0200 */
[----:B------:R-:W-:Y:S02]  /*00f0*/  SGXT.U32 R3, R3, 0x3 ;  /* 0x000000030303781a */ /* 0x000fe40000000000 */
[----:B------:R-:W-:-:S03]  /*0100*/  LOP3.LUT R0, R10, 0x3fe, RZ, 0xc0, !PT ;  /* 0x000003fe0a007812 */ /* 0x000fc600078ec0ff */
[----:B------:R-:W-:-:S04]  /*0110*/  IMAD R2, R3, 0x80800, R6 ;  /* 0x0008080003027824 */ /* 0x000fc800078e0206 */
[----:B------:R-:W-:Y:S02]  /*0120*/  IMAD.WIDE R2, R2, R11, c[0x0][0x160] ;  /* 0x0000580002027625 */ /* 0x000fe400078e020b */
[----:B------:R-:W-:Y:S05]  /*0130*/  @!P1 BRA `(.L_x_1) ;  /* 0x000000e000009947 */ /* 0x000fea0003800000 */
[C---:B------:R-:W-:Y:S01]  /*0140*/  LOP3.LUT R8, R0.reuse, 0x400, RZ, 0xfc, !PT ;  /* 0x0000040000087812 */ /* 0x040fe200078efcff */
[----:B------:R-:W-:Y:S01]  /*0150*/  IMAD.MOV.U32 R15, RZ, RZ, -0x800000 ;  /* 0xff800000ff0f7424 */ /* 0x000fe200078e00ff */
[----:B------:R-:W-:Y:S01]  /*0160*/  LOP3.LUT R0, R0, 0x800, RZ, 0xfc, !PT ;  /* 0x0000080000007812 */ /* 0x000fe200078efcff */
[----:B------:R-:W-:Y:S01]  /*0170*/  IMAD.MOV.U32 R19, RZ, RZ, 0x7f800000 ;  /* 0x7f800000ff137424 */ /* 0x000fe200078e00ff */
[----:B------:R-:W-:Y:S01]  /*0180*/  SHF.R.U32.HI R5, RZ, 0x7, R8 ;  /* 0x00000007ff057819 */ /* 0x000fe20000011608 */
[----:B------:R-:W-:Y:S01]  /*0190*/  IMAD.MOV.U32 R18, RZ, RZ, 0x7f800000 ;  /* 0x7f800000ff127424 */ /* 0x000fe200078e00ff */
[----:B------:R-:W-:Y:S01]  /*01a0*/  SHF.R.U32.HI R7, RZ, 0x7, R0 ;  /* 0x00000007ff077819 */ /* 0x000fe20000011600 */
[----:B------:R-:W-:Y:S02]  /*01b0*/  IMAD.MOV.U32 R16, RZ, RZ, -0x800000 ;  /* 0xff800000ff107424 */ /* 0x000fe400078e00ff */
[----:B------:R-:W-:-:S02]  /*01c0*/  IMAD R17, R5, 0x80800, R6 ;  /* 0x0008080005117824 */ /* 0x000fc400078e0206 */
[----:B------:R-:W-:Y:S02]  /*01d0*/  IMAD R4, R7, 0x80800, R6 ;  /* 0x0008080007047824 */ /* 0x000fe400078e0206 */
[--C-:B------:R-:W-:Y:S01]  /*01e0*/  IMAD.MOV.U32 R6, RZ, RZ, R17.reuse ;  /* 0x000000ffff067224 */ /* 0x100fe200078e0011 */
[----:B------:R-:W-:Y:S02]  /*01f0*/  SHF.R.S32.HI R7, RZ, 0x1f, R17 ;  /* 0x0000001fff077819 */ /* 0x000fe40000011411 */
[----:B------:R-:W-:Y:S01]  /*0200*/  SHF.R.S32.HI R5, RZ, 0x1f, R4 ;  /* 0x0000001fff057819 */ /* 0x000fe20000011404 */
[----:B------:R-:W-:Y:S05]  /*0210*/  BRA `(.L_x_2) ;  /* 0x0000030000007947 */ /* 0x000fea0003800000 */
.L_x_1:
[----:B------:R-:W-:Y:S01]  /*0220*/  LOP3.LUT R8, R0, 0x400, RZ, 0xfc, !PT ;  /* 0x0000040000087812 */ /* 0x000fe200078efcff */
[----:B------:R-:W2:Y:S03]  /*0230*/  LDG.E.EL R15, [R2.64] ;  /* 0x00000004020f7981 */ /* 0x000ea6000c2e1900 */
[----:B------:R-:W-:-:S05]  /*0240*/  SHF.R.U32.HI R5, RZ, 0x7, R8 ;  /* 0x00000007ff057819 */ /* 0x000fca0000011608 */
[----:B------:R-:W-:-:S04]  /*0250*/  IMAD R20, R5, 0x80800, R6 ;  /* 0x0008080005147824 */ /* 0x000fc800078e0206 */
[----:B------:R-:W-:Y:S01]  /*0260*/  IMAD.WIDE R4, R20, R11, c[0x0][0x160] ;  /* 0x0000580014047625 */ /* 0x000fe200078e020b */
[----:B------:R-:W-:-:S05]  /*0270*/  LOP3.LUT R0, R0, 0x800, RZ, 0xfc, !PT ;  /* 0x0000080000007812 */ /* 0x000fca00078efcff */
[----:B------:R-:W3:Y:S01]  /*0280*/  LDG.E.EL R4, [R4.64] ;  /* 0x0000000404047981 */ /* 0x000ee2000c2e1900 */
[----:B------:R-:W-:-:S05]  /*0290*/  SHF.R.U32.HI R7, RZ, 0x7, R0 ;  /* 0x00000007ff077819 */ /* 0x000fca0000011600 */
[----:B------:R-:W-:-:S04]  /*02a0*/  IMAD R21, R7, 0x80800, R6 ;  /* 0x0008080007157824 */ /* 0x000fc800078e0206 */
[----:B------:R-:W-:-:S06]  /*02b0*/  IMAD.WIDE R6, R21, R11, c[0x0][0x160] ;  /* 0x0000580015067625 */ /* 0x000fcc00078e020b */
[----:B------:R0:W4:Y:S02]  /*02c0*/  LDG.E.EL R6, [R6.64] ;  /* 0x0000000406067981 */ /* 0x000124000c2e1900 */
[----:B0-----:R-:W-:Y:S02]  /*02d0*/  SHF.R.S32.HI R7, RZ, 0x1f, R20 ;  /* 0x0000001fff077819 */ /* 0x001fe40000011414 */
[C---:B--2---:R-:W-:Y:S01]  /*02e0*/  PRMT R16, R15.reuse, 0x7632, R16 ;  /* 0x000076320f107816 */ /* 0x044fe20000000010 */
[----:B------:R-:W-:-:S04]  /*02f0*/  IMAD.U32 R15, R15, 0x10000, RZ ;  /* 0x000100000f0f7824 */ /* 0x000fc800078e00ff */
[----:B------:R-:W-:Y:S01]  /*0300*/  IMAD.U32 R16, R16, 0x10000, RZ ;  /* 0x0001000010107824 */ /* 0x000fe200078e00ff */
[----:B------:R-:W-:-:S04]  /*0310*/  FSETP.NAN.AND P2, PT, R15, R15, PT ;  /* 0x0000000f0f00720b */ /* 0x000fc80003f48000 */
[----:B------:R-:W-:Y:S02]  /*0320*/  FSETP.NAN.AND P0, PT, R16, R16, PT ;  /* 0x000000101000720b */ /* 0x000fe40003f08000 */
[C---:B---3--:R-:W-:Y:S01]  /*0330*/  PRMT R17, R4.reuse, 0x7632, R17 ;  /* 0x0000763204117816 */ /* 0x048fe20000000011 */
[----:B------:R-:W-:-:S04]  /*0340*/  IMAD.U32 R18, R4, 0x10000, RZ ;  /* 0x0001000004127824 */ /* 0x000fc800078e00ff */
[----:B------:R-:W-:Y:S01]  /*0350*/  IMAD.U32 R17, R17, 0x10000, RZ ;  /* 0x0001000011117824 */ /* 0x000fe200078e00ff */
[----:B------:R-:W-:-:S04]  /*0360*/  FSETP.GEU.AND P3, PT, R15, R18, PT ;  /* 0x000000120f00720b */ /* 0x000fc80003f6e000 */
[CC--:B------:R-:W-:Y:S02]  /*0370*/  FSEL R4, R15.reuse, R18.reuse, !P3 ;  /* 0x000000120f047208 */ /* 0x0c0fe40005800000 */
[CC--:B------:R-:W-:Y:S02]  /*0380*/  FSETP.GEU.AND P4, PT, R16.reuse, R17.reuse, PT ;  /* 0x000000111000720b */ /* 0x0c0fe40003f8e000 */
[C---:B------:R-:W-:Y:S02]  /*0390*/  FSETP.GT.AND P3, PT, R15.reuse, R18, PT ;  /* 0x000000120f00720b */ /* 0x040fe40003f64000 */
[----:B------:R-:W-:Y:S02]  /*03a0*/  FSEL R19, R15, R4, P2 ;  /* 0x000000040f137208 */ /* 0x000fe40001000000 */
[CC--:B------:R-:W-:Y:S02]  /*03b0*/  FSEL R5, R16.reuse, R17.reuse, !P4 ;  /* 0x0000001110057208 */ /* 0x0c0fe40006000000 */
[----:B------:R-:W-:-:S02]  /*03c0*/  FSETP.GT.AND P5, PT, R16, R17, PT ;  /* 0x000000111000720b */ /* 0x000fc40003fa4000 */
[----:B------:R-:W-:Y:S02]  /*03d0*/  @!P2 FSEL R15, R15, R18, P3 ;  /* 0x000000120f0fa208 */ /* 0x000fe40001800000 */
[----:B------:R-:W-:Y:S02]  /*03e0*/  FSETP.NAN.AND P4, PT, R19, R19, PT ;  /* 0x000000131300720b */ /* 0x000fe40003f88000 */
[C---:B------:R-:W-:Y:S02]  /*03f0*/  FSEL R18, R16.reuse, R5, P0 ;  /* 0x0000000510127208 */ /* 0x040fe40000000000 */
[----:B------:R-:W-:Y:S02]  /*0400*/  @!P0 FSEL R16, R16, R17, P5 ;  /* 0x0000001110108208 */ /* 0x000fe40002800000 */
[C---:B----4-:R-:W-:Y:S01]  /*0410*/  PRMT R4, R6.reuse, 0x7632, R4 ;  /* 0x0000763206047816 */ /* 0x050fe20000000004 */
[----:B------:R-:W-:Y:S01]  /*0420*/  IMAD.U32 R6, R6, 0x10000, RZ ;  /* 0x0001000006067824 */ /* 0x000fe200078e00ff */
[----:B------:R-:W-:-:S02]  /*0430*/  FSETP.NAN.AND P0, PT, R15, R15, PT ;  /* 0x0000000f0f00720b */ /* 0x000fc40003f08000 */
[----:B------:R-:W-:Y:S02]  /*0440*/  FSETP.NAN.AND P3, PT, R18, R18, PT ;  /* 0x000000121200720b */ /* 0x000fe40003f68000 */
[----:B------:R-:W-:Y:S01]  /*0450*/  FSETP.NAN.AND P2, PT, R16, R16, PT ;  /* 0x000000101000720b */ /* 0x000fe20003f48000 */
[----:B------:R-:W-:Y:S01]  /*0460*/  IMAD.U32 R5, R4, 0x10000, RZ ;  /* 0x0001000004057824 */ /* 0x000fe200078e00ff */
[----:B------:R-:W-:-:S04]  /*0470*/  FSETP.GEU.AND P5, PT, R19, R6, PT ;  /* 0x000000061300720b */ /* 0x000fc80003fae000 */
[-C--:B------:R-:W-:Y:S02]  /*0480*/  @!P4 FSEL R19, R19, R6.reuse, !P5 ;  /* 0x000000061313c208 */ /* 0x080fe40006800000 */
[CC--:B------:R-:W-:Y:S02]  /*0490*/  FSETP.GT.AND P4, PT, R15.reuse, R6.reuse, PT ;  /* 0x000000060f00720b */ /* 0x0c0fe40003f84000 */
[-C--:B------:R-:W-:Y:S02]  /*04a0*/  FSETP.GEU.AND P6, PT, R18, R5.reuse, PT ;  /* 0x000000051200720b */ /* 0x080fe40003fce000 */
[-C--:B------:R-:W-:Y:S01]  /*04b0*/  FSETP.GT.AND P5, PT, R16, R5.reuse, PT ;  /* 0x000000051000720b */ /* 0x080fe20003fa4000 */
[----:B------:R-:W-:Y:S01]  /*04c0*/  IMAD.MOV.U32 R4, RZ, RZ, R21 ;  /* 0x000000ffff047224 */ /* 0x000fe200078e0015 */
[----:B------:R-:W-:Y:S01]  /*04d0*/  @!P0 FSEL R15, R15, R6, P4 ;  /* 0x000000060f0f8208 */ /* 0x000fe20002000000 */
[----:B------:R-:W-:Y:S01]  /*04e0*/  IMAD.MOV.U32 R6, RZ, RZ, R20 ;  /* 0x000000ffff067224 */ /* 0x000fe200078e0014 */
[----:B------:R-:W-:-:S02]  /*04f0*/  @!P3 FSEL R18, R18, R5, !P6 ;  /* 0x000000051212b208 */ /* 0x000fc40007000000 */
[----:B------:R-:W-:Y:S02]  /*0500*/  @!P2 FSEL R16, R16, R5, P5 ;  /* 0x000000051010a208 */ /* 0x000fe40002800000 */
[----:B------:R-:W-:Y:S02]  /*0510*/  SHF.R.S32.HI R5, RZ, 0x1f, R21 ;  /* 0x0000001fff057819 */ /* 0x000fe40000011415 */
.L_x_2:
[----:B------:R-:W-:Y:S05]  /*0520*/  BSYNC B0 ;  /* 0x0000000000007941 */ /* 0x000fea0003800000 */
.L_x_0:
[----:B------:R-:W-:Y:S01]  /*0530*/  IMAD.MOV.U32 R22, RZ, RZ, R19 ;  /* 0x000000ffff167224 */ /* 0x000fe200078e0013 */
[----:B------:R-:W-:Y:S01]  /*0540*/  ISETP.GE.AND P3, PT, R12, 0x20, PT ;  /* 0x000000200c00780c */ /* 0x000fe20003f66270 */
[----:B------:R-:W-:Y:S02]  /*0550*/  IMAD.SHL.U32 R19, R14, 0x40, RZ ;  /* 0x000000400e137824 */ /* 0x000fe400078e00ff */
[----:B------:R-:W-:Y:S01]  /*0560*/  IMAD.MOV.U32 R24, RZ, RZ, R15 ;  /* 0x000000ffff187224 */ /* 0x000fe200078e000f */
[C---:B------:R-:W-:Y:S02]  /*0570*/  FSETP.GEU.AND P2, PT, R22.reuse, R18, PT ;  /* 0x000000121600720b */ /* 0x040fe40003f4e000 */
[----:B------:R-:W-:-:S11]  /*0580*/  FSETP.NAN.AND P0, PT, R22, R22, PT ;  /* 0x000000161600720b */ /* 0x000fd60003f08000 */
[----:B------:R-:W-:Y:S02]  /*0590*/  @P2 FSEL R22, R22, R18, P0 ;  /* 0x0000001216162208 */ /* 0x000fe40000000000 */
[----:B------:R-:W-:Y:S02]  /*05a0*/  SHF.R.U32.HI R18, RZ, 0x3, R12 ;  /* 0x00000003ff127819 */ /* 0x000fe4000001160c */
[C---:B------:R-:W-:Y:S01]  /*05b0*/  FSETP.NAN.AND P0, PT, R22.reuse, R22, PT ;  /* 0x000000161600720b */ /* 0x040fe20003f08000 */
[----:B------:R-:W0:Y:S01]  /*05c0*/  SHFL.BFLY PT, R17, R22, 0x10, 0x1f ;  /* 0x0e001f0016117f89 */ /* 0x000e2200000e0000 */
[----:B------:R-:W-:Y:S02]  /*05d0*/  LOP3.LUT R18, R19, 0x3c, R18, 0xf8, !PT ;  /* 0x0000003c13127812 */ /* 0x000fe400078ef812 */
[----:B0-----:R-:W-:-:S09]  /*05e0*/  FSETP.GEU.AND P2, PT, R22, R17, PT ;  /* 0x000000111600720b */ /* 0x001fd20003f4e000 */
[----:B------:R-:W-:-:S04]  /*05f0*/  @!P0 FSEL R22, R22, R17, !P2 ;  /* 0x0000001116168208 */ /* 0x000fc80005000000 */
[C---:B------:R-:W-:Y:S01]  /*0600*/  FSETP.NAN.AND P0, PT, R22.reuse, R22, PT ;  /* 0x000000161600720b */ /* 0x040fe20003f08000 */
[----:B------:R-:W0:Y:S02]  /*0610*/  SHFL.BFLY PT, R17, R22, 0x8, 0x1f ;  /* 0x0d001f0016117f89 */ /* 0x000e2400000e0000 */
[----:B0-----:R-:W-:-:S13]  /*0620*/  FSETP.GEU.AND P2, PT, R22, R17, PT ;  /* 0x000000111600720b */ /* 0x001fda0003f4e000 */
[----:B------:R-:W-:-:S04]  /*0630*/  @P2 FSEL R22, R22, R17, P0 ;  /* 0x0000001116162208 */ /* 0x000fc80000000000 */
[C---:B------:R-:W-:Y:S01]  /*0640*/  FSETP.NAN.AND P0, PT, R22.reuse, R22, PT ;  /* 0x000000161600720b */ /* 0x040fe20003f08000 */
[----:B------:R-:W0:Y:S02]  /*0650*/  SHFL.BFLY PT, R17, R22, 0x4, 0x1f ;  /* 0x0c801f0016117f89 */ /* 0x000e2400000e0000 */
[----:B0-----:R-:W-:-:S13]  /*0660*/  FSETP.GEU.AND P2, PT, R22, R17, PT ;  /* 0x000000111600720b */ /* 0x001fda0003f4e000 */
[----:B------:R-:W-:-:S04]  /*0670*/  @P2 FSEL R22, R22, R17, P0 ;  /* 0x0000001116162208 */ /* 0x000fc80000000000 */
[C---:B------:R-:W-:Y:S01]  /*0680*/  FSETP.NAN.AND P0, PT, R22.reuse, R22, PT ;  /* 0x000000161600720b */ /* 0x040fe20003f08000 */
[----:B------:R-:W0:Y:S02]  /*0690*/  SHFL.BFLY PT, R17, R22, 0x2, 0x1f ;  /* 0x0c401f0016117f89 */ /* 0x000e2400000e0000 */
[----:B0-----:R-:W-:-:S13]  /*06a0*/  FSETP.GEU.AND P2, PT, R22, R17, PT ;  /* 0x000000111600720b */ /* 0x001fda0003f4e000 */
[----:B------:R-:W-:Y:S02]  /*06b0*/  @P2 FSEL R22, R22, R17, P0 ;  /* 0x0000001116162208 */ /* 0x000fe40000000000 */
[----:B------:R-:W-:Y:S02]  /*06c0*/  LOP3.LUT P2, RZ, R12, 0x1f, RZ, 0xc0, !PT ;  /* 0x0000001f0cff7812 */ /* 0x000fe4000784c0ff */
[C---:B------:R-:W-:Y:S01]  /*06d0*/  FSETP.NAN.AND P0, PT, R22.reuse, R22, PT ;  /* 0x000000161600720b */ /* 0x040fe20003f08000 */
[----:B------:R-:W0:Y:S02]  /*06e0*/  SHFL.BFLY PT, R17, R22, 0x1, 0x1f ;  /* 0x0c201f0016117f89 */ /* 0x000e2400000e0000 */
[----:B0-----:R-:W-:-:S13]  /*06f0*/  FSETP.GEU.AND P4, PT, R22, R17, PT ;  /* 0x000000111600720b */ /* 0x001fda0003f8e000 */
[----:B------:R-:W-:Y:S02]  /*0700*/  @P4 SEL R22, R22, R17, P0 ;  /* 0x0000001116164207 */ /* 0x000fe40000000000 */
[C---:B------:R-:W-:Y:S02]  /*0710*/  FSETP.GT.AND P0, PT, R24.reuse, R16, PT ;  /* 0x000000101800720b */ /* 0x040fe40003f04000 */
[C---:B------:R-:W-:Y:S01]  /*0720*/  FSETP.NAN.AND P4, PT, R24.reuse, R24, PT ;  /* 0x000000181800720b */ /* 0x040fe20003f88000 */
[----:B------:R-:W-:Y:S04]  /*0730*/  @!P2 STS [R18], R22 ;  /* 0x000000161200a388 */ /* 0x000fe80000000800 */
[----:B------:R-:W-:Y:S06]  /*0740*/  BAR.SYNC.DEFER_BLOCKING 0x0 ;  /* 0x0000000000007b1d */ /* 0x000fec0000010000 */
[----:B------:R-:W-:-:S04]  /*0750*/  @!P0 FSEL R24, R24, R16, P4 ;  /* 0x0000001018188208 */ /* 0x000fc80002000000 */
[----:B------:R-:W-:Y:S01]  /*0760*/  FSETP.NAN.AND P5, PT, R24, R24, PT ;  /* 0x000000181800720b */ /* 0x000fe20003fa8000 */
[----:B------:R-:W-:Y:S04]  /*0770*/  SHFL.BFLY PT, R16, R24, 0x10, 0x1f ;  /* 0x0e001f0018107f89 */ /* 0x000fe800000e0000 */
[----:B------:R-:W0:Y:S04]  /*0780*/  @!P3 LDS R20, [R12.X4] ;  /* 0x000000000c14b984 */ /* 0x000e280000004800 */
[----:B0-----:R-:W0:Y:S01]  /*0790*/  SHFL.BFLY PT, R15, R20, 0x8, 0x1f ;  /* 0x0d001f00140f7f89 */ /* 0x001e2200000e0000 */
[----:B------:R-:W-:-:S02]  /*07a0*/  FSETP.NAN.AND P0, PT, R20, R20, PT ;  /* 0x000000141400720b */ /* 0x000fc40003f08000 */
[----:B0-----:R-:W-:-:S04]  /*07b0*/  FSETP.GEU.AND P4, PT, R20, R15, PT ;  /* 0x0000000f1400720b */ /* 0x001fc80003f8e000 */
[----:B------:R-:W-:Y:S02]  /*07c0*/  FSEL R15, R20, R15, !P4 ;  /* 0x0000000f140f7208 */ /* 0x000fe40006000000 */
[-C--:B------:R-:W-:Y:S02]  /*07d0*/  FSETP.GT.AND P4, PT, R24, R16.reuse, PT ;  /* 0x000000101800720b */ /* 0x080fe40003f84000 */
[----:B------:R-:W-:Y:S01]  /*07e0*/  FSEL R15, R20, R15, P0 ;  /* 0x0000000f140f7208 */ /* 0x000fe20000000000 */
[----:B------:R-:W-:Y:S01]  /*07f0*/  IMAD R20, R14, -0x3c, R19 ;  /* 0xffffffc40e147824 */ /* 0x000fe200078e0213 */
[----:B------:R-:W-:Y:S02]  /*0800*/  @!P5 FSEL R24, R24, R16, P4 ;  /* 0x000000101818d208 */ /* 0x000fe40002000000 */
[----:B------:R-:W-:Y:S01]  /*0810*/  FSETP.NAN.AND P0, PT, R15, R15, PT ;  /* 0x0000000f0f00720b */ /* 0x000fe20003f08000 */
[----:B------:R-:W0:Y:S01]  /*0820*/  SHFL.BFLY PT, R16, R15, 0x4, 0x1f ;  /* 0x0c801f000f107f89 */ /* 0x000e2200000e0000 */
[----:B------:R-:W-:-:S03]  /*0830*/  FSETP.NAN.AND P5, PT, R24, R24, PT ;  /* 0x000000181800720b */ /* 0x000fc60003fa8000 */
[----:B------:R-:W1:Y:S01]  /*0840*/  SHFL.BFLY PT, R17, R24, 0x8, 0x1f ;  /* 0x0d001f0018117f89 */ /* 0x000e6200000e0000 */
[----:B0-----:R-:W-:Y:S02]  /*0850*/  FSETP.GEU.AND P6, PT, R15, R16, PT ;  /* 0x000000100f00720b */ /* 0x001fe40003fce000 */
[----:B-1----:R-:W-:-:S11]  /*0860*/  FSETP.GT.AND P4, PT, R24, R17, PT ;  /* 0x000000111800720b */ /* 0x002fd60003f84000 */
[----:B------:R-:W-:Y:S02]  /*0870*/  @P6 FSEL R15, R15, R16, P0 ;  /* 0x000000100f0f6208 */ /* 0x000fe40000000000 */
[----:B------:R-:W-:-:S03]  /*0880*/  @!P4 FSEL R24, R24, R17, P5 ;  /* 0x000000111818c208 */ /* 0x000fc60002800000 */
[----:B------:R-:W0:Y:S01]  /*0890*/  SHFL.BFLY PT, R16, R15, 0x2, 0x1f ;  /* 0x0c401f000f107f89 */ /* 0x000e2200000e0000 */
[C---:B------:R-:W-:Y:S02]  /*08a0*/  FSETP.NAN.AND P0, PT, R15.reuse, R15, PT ;  /* 0x0000000f0f00720b */ /* 0x040fe40003f08000 */
[C---:B------:R-:W-:Y:S01]  /*08b0*/  FSETP.NAN.AND P5, PT, R24.reuse, R24, PT ;  /* 0x000000181800720b */ /* 0x040fe20003fa8000 */
[----:B------:R-:W1:Y:S01]  /*08c0*/  SHFL.BFLY PT, R17, R24, 0x4, 0x1f ;  /* 0x0c801f0018117f89 */ /* 0x000e6200000e0000 */
[----:B0-----:R-:W-:Y:S02]  /*08d0*/  FSETP.GEU.AND P6, PT, R15, R16, PT ;  /* 0x000000100f00720b */ /* 0x001fe40003fce000 */
[----:B-1----:R-:W-:-:S11]  /*08e0*/  FSETP.GT.AND P4, PT, R24, R17, PT ;  /* 0x000000111800720b */ /* 0x002fd60003f84000 */
[----:B------:R-:W-:Y:S02]  /*08f0*/  @P6 FSEL R15, R15, R16, P0 ;  /* 0x000000100f0f6208 */ /* 0x000fe40000000000 */
[----:B------:R-:W-:Y:S02]  /*0900*/  LOP3.LUT P0, RZ, R12, 0xf, RZ, 0xc0, !PT ;  /* 0x0000000f0cff7812 */ /* 0x000fe4000780c0ff */
[----:B------:R-:W-:Y:S01]  /*0910*/  @!P4 FSEL R24, R24, R17, P5 ;  /* 0x000000111818c208 */ /* 0x000fe20002800000 */
[----:B------:R-:W0:Y:S01]  /*0920*/  SHFL.BFLY PT, R16, R15, 0x1, 0x1f ;  /* 0x0c201f000f107f89 */ /* 0x000e2200000e0000 */
[----:B------:R-:W-:Y:S02]  /*0930*/  ISETP.LT.AND P0, PT, R12, 0x20, !P0 ;  /* 0x000000200c00780c */ /* 0x000fe40004701270 */
[C---:B------:R-:W-:Y:S01]  /*0940*/  FSETP.NAN.AND P6, PT, R15.reuse, R15, PT ;  /* 0x0000000f0f00720b */ /* 0x040fe20003fc8000 */
[----:B------:R-:W1:Y:S01]  /*0950*/  SHFL.BFLY PT, R17, R24, 0x2, 0x1f ;  /* 0x0c401f0018117f89 */ /* 0x000e6200000e0000 */
[----:B0-----:R-:W-:-:S02]  /*0960*/  FSETP.GEU.AND P5, PT, R15, R16, PT ;  /* 0x000000100f00720b */ /* 0x001fc40003fae000 */
[----:B-1----:R-:W-:-:S11]  /*0970*/  FSETP.GT.AND P4, PT, R24, R17, PT ;  /* 0x000000111800720b */ /* 0x002fd60003f84000 */
[----:B------:R-:W-:Y:S02]  /*0980*/  @P5 SEL R15, R15, R16, P6 ;  /* 0x000000100f0f5207 */ /* 0x000fe40003000000 */
[----:B------:R-:W-:Y:S02]  /*0990*/  FSETP.NAN.AND P5, PT, R24, R24, PT ;  /* 0x000000181800720b */ /* 0x000fe40003fa8000 */
[----:B------:R-:W-:Y:S01]  /*09a0*/  LOP3.LUT R16, R12, 0x1, RZ, 0xc0, !PT ;  /* 0x000000010c107812 */ /* 0x000fe200078ec0ff */
[----:B------:R-:W-:Y:S01]  /*09b0*/  @P0 STS [R12.X4], R15 ;  /* 0x0000000f0c000388 */ /* 0x000fe20000004800 */
[----:B------:R-:W-:-:S03]  /*09c0*/  @!P4 FSEL R24, R24, R17, P5 ;  /* 0x000000111818c208 */ /* 0x000fc60002800000 */
[----:B------:R-:W-:Y:S01]  /*09d0*/  BAR.SYNC.DEFER_BLOCKING 0x0 ;  /* 0x0000000000007b1d */ /* 0x000fe20000010000 */
[----:B------:R-:W-:-:S05]  /*09e0*/  FSETP.NAN.AND P5, PT, R24, R24, PT ;  /* 0x000000181800720b */ /* 0x000fca0003fa8000 */
[----:B------:R-:W0:Y:S04]  /*09f0*/  SHFL.BFLY PT, R21, R24, 0x1, 0x1f ;  /* 0x0c201f0018157f89 */ /* 0x000e2800000e0000 */
[----:B------:R-:W1:Y:S04]  /*0a00*/  LDS R17, [R19] ;  /* 0x0000000013117984 */ /* 0x000e680000000800 */
[----:B------:R-:W-:Y:S01]  /*0a10*/  BAR.SYNC.DEFER_BLOCKING 0x0 ;  /* 0x0000000000007b1d */ /* 0x000fe20000010000 */
[----:B0-----:R-:W-:-:S13]  /*0a20*/  FSETP.GT.AND P4, PT, R24, R21, PT ;  /* 0x000000151800720b */ /* 0x001fda0003f84000 */
[----:B------:R-:W-:Y:S01]  /*0a30*/  @!P4 SEL R24, R24, R21, P5 ;  /* 0x000000151818c207 */ /* 0x000fe20002800000 */
[----:B-1----:R-:W-:Y:S04]  /*0a40*/  STS [R20], R17 ;  /* 0x0000001114007388 */ /* 0x002fe80000000800 */
[----:B------:R-:W-:Y:S06]  /*0a50*/  BAR.SYNC.DEFER_BLOCKING 0x0 ;  /* 0x0000000000007b1d */ /* 0x000fec0000010000 */
[----:B------:R-:W-:Y:S04]  /*0a60*/  LDS R15, [R16.X4] ;  /* 0x00000000100f7984 */ /* 0x000fe80000004800 */
[----:B------:R-:W-:Y:S06]  /*0a70*/  BAR.SYNC.DEFER_BLOCKING 0x0 ;  /* 0x0000000000007b1d */ /* 0x000fec0000010000 */
[----:B------:R-:W-:Y:S04]  /*0a80*/  @!P2 STS [R18], R24 ;  /* 0x000000181200a388 */ /* 0x000fe80000000800 */
[----:B------:R-:W-:Y:S06]  /*0a90*/  BAR.SYNC.DEFER_BLOCKING 0x0 ;  /* 0x0000000000007b1d */ /* 0x000fec0000010000 */
[----:B------:R-:W0:Y:S04]  /*0aa0*/  @!P3 LDS R14, [R12.X4] ;  /* 0x000000000c0eb984 */ /* 0x000e280000004800 */
[----:B0-----:R-:W0:Y:S01]  /*0ab0*/  SHFL.BFLY PT, R21, R14, 0x8, 0x1f ;  /* 0x0d001f000e157f89 */ /* 0x001e2200000e0000 */
[----:B------:R-:W-:-:S02]  /*0ac0*/  FSETP.NAN.AND P3, PT, R14, R14, PT ;  /* 0x0000000e0e00720b */ /* 0x000fc40003f68000 */
[----:B0-----:R-:W-:-:S04]  /*0ad0*/  FSETP.GT.AND P2, PT, R14, R21, PT ;  /* 0x000000150e00720b */ /* 0x001fc80003f44000 */
[----:B------:R-:W-:-:S04]  /*0ae0*/  FSEL R21, R14, R21, P2 ;  /* 0x000000150e157208 */ /* 0x000fc80001000000 */
[----:B------:R-:W-:-:S04]  /*0af0*/  FSEL R21, R14, R21, P3 ;  /* 0x000000150e157208 */ /* 0x000fc80001800000 */
[C---:B------:R-:W-:Y:S01]  /*0b00*/  FSETP.NAN.AND P3, PT, R21.reuse, R21, PT ;  /* 0x000000151500720b */ /* 0x040fe20003f68000 */
[----:B------:R-:W0:Y:S02]  /*0b10*/  SHFL.BFLY PT, R22, R21, 0x4, 0x1f ;  /* 0x0c801f0015167f89 */ /* 0x000e2400000e0000 */
[----:B0-----:R-:W-:-:S13]  /*0b20*/  FSETP.GT.AND P2, PT, R21, R22, PT ;  /* 0x000000161500720b */ /* 0x001fda0003f44000 */
[----:B------:R-:W-:-:S04]  /*0b30*/  @!P2 FSEL R21, R21, R22, P3 ;  /* 0x000000161515a208 */ /* 0x000fc80001800000 */
[C---:B------:R-:W-:Y:S01]  /*0b40*/  FSETP.NAN.AND P3, PT, R21.reuse, R21, PT ;  /* 0x000000151500720b */ /* 0x040fe20003f68000 */
[----:B------:R-:W0:Y:S02]  /*0b50*/  SHFL.BFLY PT, R18, R21, 0x2, 0x1f ;  /* 0x0c401f0015127f89 */ /* 0x000e2400000e0000 */
[----:B0-----:R-:W-:-:S13]  /*0b60*/  FSETP.GT.AND P2, PT, R21, R18, PT ;  /* 0x000000121500720b */ /* 0x001fda0003f44000 */
[----:B------:R-:W-:-:S04]  /*0b70*/  @!P2 FSEL R21, R21, R18, P3 ;  /* 0x000000121515a208 */ /* 0x000fc80001800000 */
[C---:B------:R-:W-:Y:S01]  /*0b80*/  FSETP.NAN.AND P3, PT, R21.reuse, R21, PT ;  /* 0x000000151500720b */ /* 0x040fe20003f68000 */
[----:B------:R-:W0:Y:S02]  /*0b90*/  SHFL.BFLY PT, R14, R21, 0x1, 0x1f ;  /* 0x0c201f00150e7f89 */ /* 0x000e2400000e0000 */
[----:B0-----:R-:W-:-:S13]  /*0ba0*/  FSETP.GT.AND P2, PT, R21, R14, PT ;  /* 0x0000000e1500720b */ /* 0x001fda0003f44000 */
[----:B------:R-:W-:Y:S02]  /*0bb0*/  @!P2 SEL R21, R21, R14, P3 ;  /* 0x0000000e1515a207 */ /* 0x000fe40001800000 */
[----:B------:R-:W-:-:S03]  /*0bc0*/  LOP3.LUT R14, R13, 0x1, R12, 0xf8, !PT ;  /* 0x000000010d0e7812 */ /* 0x000fc600078ef80c */
[----:B------:R0:W-:Y:S04]  /*0bd0*/  @P0 STS [R12.X4], R21 ;  /* 0x000000150c000388 */ /* 0x0001e80000004800 */
[----:B------:R-:W-:Y:S01]  /*0be0*/  BAR.SYNC.DEFER_BLOCKING 0x0 ;  /* 0x0000000000007b1d */ /* 0x000fe20000010000 */
[----:B------:R-:W-:-:S04]  /*0bf0*/  LOP3.LUT P0, RZ, R12, 0x3fe, RZ, 0xc0, !PT ;  /* 0x000003fe0cff7812 */ /* 0x000fc8000780c0ff */
[C---:B------:R-:W-:Y:S01]  /*0c00*/  ISETP.LT.AND P0, PT, R14.reuse, 0x200, !P0 ;  /* 0x000002000e00780c */ /* 0x040fe20004701270 */
[----:B0-----:R-:W-:Y:S01]  /*0c10*/  IMAD.WIDE R12, R14, R11, c[0x0][0x168] ;  /* 0x00005a000e0c7625 */ /* 0x001fe200078e020b */
[----:B------:R-:W0:Y:S04]  /*0c20*/  LDS R19, [R19] ;  /* 0x0000000013137984 */ /* 0x000e280000000800 */
[----:B------:R-:W-:Y:S06]  /*0c30*/  BAR.SYNC.DEFER_BLOCKING 0x0 ;  /* 0x0000000000007b1d */ /* 0x000fec0000010000 */
[----:B0-----:R-:W-:Y:S04]  /*0c40*/  STS [R20], R19 ;  /* 0x0000001314007388 */ /* 0x001fe80000000800 */
[----:B------:R-:W-:Y:S06]  /*0c50*/  BAR.SYNC.DEFER_BLOCKING 0x0 ;  /* 0x0000000000007b1d */ /* 0x000fec0000010000 */
[----:B------:R-:W0:Y:S02]  /*0c60*/  LDS R16, [R16.X4] ;  /* 0x0000000010107984 */ /* 0x000e240000004800 */
[----:B0-----:R-:W-:Y:S01]  /*0c70*/  F2FP.BF16.PACK_AB R18, R16, R15 ;  /* 0x0000000f1012723e */ /* 0x001fe200000010ff */
[----:B------:R-:W-:-:S03]  /*0c80*/  IMAD.WIDE R14, R14, R11, c[0x0][0x170] ;  /* 0x00005c000e0e7625 */ /* 0x000fc600078e020b */
[----:B------:R-:W-:Y:S01]  /*0c90*/  PRMT R21, R18, 0x7632, R21 ;  /* 0x0000763212157816 */ /* 0x000fe20000000015 */
[----:B------:R-:W-:Y:S01]  /*0ca0*/  IMAD.MOV.U32 R11, RZ, RZ, RZ ;  /* 0x000000ffff0b7224 */ /* 0x000fe200078e00ff */
[----:B------:R0:W-:Y:S04]  /*0cb0*/  @P0 STG.E.U16 [R12.64], R18 ;  /* 0x000000120c000986 */ /* 0x0001e8000c101504 */
[----:B------:R1:W-:Y:S04]  /*0cc0*/  @P0 STG.E.U16 [R14.64], R21 ;  /* 0x000000150e000986 */ /* 0x0003e8000c101504 */
[----:B------:R2:W3:Y:S01]  /*0cd0*/  @!P1 LDG.E.EF R11, [R2.64] ;  /* 0x00000004020b9981 */ /* 0x0004e2000c0e1900 */
[----:B------:R-:W-:Y:S01]  /*0ce0*/  FSETP.GE.AND P0, PT, R17, RZ, PT ;  /* 0x000000ff1100720b */ /* 0x000fe20003f06000 */
[----:B------:R-:W-:-:S03]  /*0cf0*/  IMAD R9, R9, 0xc00, RZ ;  /* 0x00000c0009097824 */ /* 0x000fc600078e02ff */
[----:B------:R-:W-:Y:S02]  /*0d00*/  FSEL R17, R17, RZ, !P0 ;  /* 0x000000ff11117208 */ /* 0x000fe40004000000 */
[----:B------:R-:W-:-:S03]  /*0d10*/  FSETP.GTU.AND P0, PT, R19, RZ, PT ;  /* 0x000000ff1300720b */ /* 0x000fc60003f0c000 */
[----:B------:R-:W-:Y:S01]  /*0d20*/  FADD R17, RZ, -R17 ;  /* 0x80000011ff117221 */ /* 0x000fe20000000000 */
[----:B------:R-:W-:Y:S01]  /*0d30*/  FSEL R16, R19, RZ, P0 ;  /* 0x000000ff13107208 */ /* 0x000fe20000000000 */
[----:B--2---:R-:W-:-:S03]  /*0d40*/  IMAD.MOV.U32 R2, RZ, RZ, 0x3e800000 ;  /* 0x3e800000ff027424 */ /* 0x004fc600078e00ff */
[C---:B------:R-:W-:Y:S02]  /*0d50*/  FSETP.NAN.AND P2, PT, R17.reuse, R17, PT ;  /* 0x000000111100720b */ /* 0x040fe40003f48000 */
[----:B------:R-:W-:-:S11]  /*0d60*/  FSETP.GT.AND P0, PT, R17, R16, PT ;  /* 0x000000101100720b */ /* 0x000fd60003f04000 */
[----:B------:R-:W-:-:S05]  /*0d70*/  @!P2 FSEL R17, R17, R16, P0 ;  /* 0x000000101111a208 */ /* 0x000fca0000000000 */
[----:B------:R-:W-:-:S05]  /*0d80*/  FMUL R17, R17, 0.0078740157186985015869 ;  /* 0x3c01020411117820 */ /* 0x000fca0000400000 */
[C---:B------:R-:W-:Y:S02]  /*0d90*/  FSETP.GT.AND P0, PT, R17.reuse, 9.9999997473787516356e-06, PT ;  /* 0x3727c5ac1100780b */ /* 0x040fe40003f04000 */
[----:B------:R-:W-:-:S11]  /*0da0*/  FSETP.NAN.AND P2, PT, R17, R17, PT ;  /* 0x000000111100720b */ /* 0x000fd60003f48000 */
[----:B------:R-:W-:-:S04]  /*0db0*/  @!P0 FSEL R17, R17, 9.9999997473787516356e-06, P2 ;  /* 0x3727c5ac11118808 */ /* 0x000fc80001000000 */
[C---:B------:R-:W-:Y:S02]  /*0dc0*/  FSETP.GT.AND P0, PT, |R17|.reuse, 8.50705917302346158658e+37, PT ;  /* 0x7e8000001100780b */ /* 0x040fe40003f04200 */
[----:B------:R-:W-:Y:S02]  /*0dd0*/  FSETP.GEU.AND P2, PT, |R17|, 1.175494350822287508e-38, PT ;  /* 0x008000001100780b */ /* 0x000fe40003f4e200 */
[----:B------:R-:W-:-:S09]  /*0de0*/  FSEL R2, R2, 1, P0 ;  /* 0x3f80000002027808 */ /* 0x000fd20000000000 */
[----:B------:R-:W-:Y:S02]  /*0df0*/  @P0 FMUL R17, R17, 0.25 ;  /* 0x3e80000011110820 */ /* 0x000fe40000400000 */
[----:B------:R-:W-:Y:S02]  /*0e00*/  @!P2 FMUL R2, R2, 16777216 ;  /* 0x4b8000000202a820 */ /* 0x000fe40000400000 */
[----:B------:R-:W-:-:S06]  /*0e10*/  @!P2 FMUL R17, R17, 16777216 ;  /* 0x4b8000001111a820 */ /* 0x000fcc0000400000 */
[----:B------:R-:W0:Y:S02]  /*0e20*/  MUFU.RCP R17, R17 ;  /* 0x0000001100117308 */ /* 0x000e240000001000 */
[----:B0-----:R-:W-:Y:S01]  /*0e30*/  FMUL R12, R17, R2 ;  /* 0x00000002110c7220 */ /* 0x001fe20000400000 */
[C---:B---3--:R-:W-:Y:S01]  /*0e40*/  PRMT R3, R11.reuse, 0x7632, R3 ;  /* 0x000076320b037816 */ /* 0x048fe20000000003 */
[----:B------:R-:W-:-:S04]  /*0e50*/  IMAD.U32 R11, R11, 0x10000, RZ ;  /* 0x000100000b0b7824 */ /* 0x000fc800078e00ff */
[----:B------:R-:W-:Y:S01]  /*0e60*/  FMUL R11, R12, R11 ;  /* 0x0000000b0c0b7220 */ /* 0x000fe20000400000 */
[----:B------:R-:W-:-:S03]  /*0e70*/  IMAD.U32 R3, R3, 0x10000, RZ ;  /* 0x0001000003037824 */ /* 0x000fc600078e00ff */
[----:B------:R-:W0:Y:S01]  /*0e80*/  FRND R2, R11 ;  /* 0x0000000b00027307 */ /* 0x000e220000201000 */
[----:B------:R-:W-:-:S07]  /*0e90*/  FMUL R3, R12, R3 ;  /* 0x000000030c037220 */ /* 0x000fce0000400000 */
[----:B------:R2:W3:Y:S01]  /*0ea0*/  FRND R13, R3 ;  /* 0x00000003000d7307 */ /* 0x0004e20000201000 */
[C---:B0-----:R-:W-:Y:S02]  /*0eb0*/  FSETP.GT.AND P2, PT, R2.reuse, -127, PT ;  /* 0xc2fe00000200780b */ /* 0x041fe40003f44000 */
[----:B------:R-:W-:Y:S02]  /*0ec0*/  FSETP.NAN.AND P3, PT, R2, R2, PT ;  /* 0x000000020200720b */ /* 0x000fe40003f68000 */
[----:B--2---:R-:W-:Y:S02]  /*0ed0*/  LOP3.LUT R3, R9, 0x3fe, R10, 0xf8, !PT ;  /* 0x000003fe09037812 */ /* 0x004fe400078ef80a */
[----:B---3--:R-:W-:-:S07]  /*0ee0*/  FSETP.GT.AND P0, PT, R13, -127, PT ;  /* 0xc2fe00000d00780b */ /* 0x008fce0003f04000 */
[----:B------:R-:W-:Y:S02]  /*0ef0*/  @!P2 FSEL R2, R2, -127, P3 ;  /* 0xc2fe00000202a808 */ /* 0x000fe40001800000 */
[C---:B------:R-:W-:Y:S02]  /*0f00*/  FSETP.NAN.AND P2, PT, R13.reuse, R13, PT ;  /* 0x0000000d0d00720b */ /* 0x040fe40003f48000 */
[----:B-1----:R-:W0:Y:S01]  /*0f10*/  F2I.S16.TRUNC.NTZ R15, R2 ;  /* 0x00000002000f7305 */ /* 0x002e22000020e900 */
[C---:B------:R-:W-:Y:S02]  /*0f20*/  FSETP.GEU.AND P4, PT, R2.reuse, 127, PT ;  /* 0x42fe00000200780b */ /* 0x040fe40003f8e000 */
[----:B------:R-:W-:Y:S02]  /*0f30*/  @!P0 FSEL R13, R13, -127, P2 ;  /* 0xc2fe00000d0d8808 */ /* 0x000fe40001000000 */
[----:B------:R-:W-:-:S03]  /*0f40*/  FSETP.NAN.AND P2, PT, R2, R2, PT ;  /* 0x000000020200720b */ /* 0x000fc60003f48000 */
[----:B------:R-:W1:Y:S01]  /*0f50*/  F2I.S16.TRUNC.NTZ R14, R13 ;  /* 0x0000000d000e7305 */ /* 0x000e62000020e900 */
[C---:B------:R-:W-:Y:S02]  /*0f60*/  FSETP.GEU.AND P3, PT, R13.reuse, 127, PT ;  /* 0x42fe00000d00780b */ /* 0x040fe40003f6e000 */
[----:B------:R-:W-:-:S03]  /*0f70*/  FSETP.NAN.AND P0, PT, R13, R13, PT ;  /* 0x0000000d0d00720b */ /* 0x000fc60003f08000 */
[----:B0-----:R-:W-:Y:S02]  /*0f80*/  @P4 SEL R15, R15, 0x7f, P2 ;  /* 0x0000007f0f0f4807 */ /* 0x001fe40001000000 */
[----:B------:R-:W-:Y:S02]  /*0f90*/  LEA R10, P4, R6, c[0x0][0x160], 0x1 ;  /* 0x00005800060a7a11 */ /* 0x000fe400078808ff */
[----:B------:R-:W-:Y:S02]  /*0fa0*/  LOP3.LUT R15, R15, 0xff, RZ, 0xc0, !PT ;  /* 0x000000ff0f0f7812 */ /* 0x000fe400078ec0ff */
[C---:B------:R-:W-:Y:S02]  /*0fb0*/  IADD3 R2, P2, R3.reuse, c[0x0][0x178], RZ ;  /* 0x00005e0003027a10 */ /* 0x040fe40007f5e0ff */
[----:B-1----:R-:W-:Y:S02]  /*0fc0*/  @P3 SEL R14, R14, 0x7f, P0 ;  /* 0x0000007f0e0e3807 */ /* 0x002fe40000000000 */
[----:B------:R-:W-:Y:S01]  /*0fd0*/  LEA.HI.X R11, R6, c[0x0][0x164], R7, 0x1, P4 ;  /* 0x00005900060b7a11 */ /* 0x000fe200020f0c07 */
[----:B------:R-:W-:Y:S01]  /*0fe0*/  IMAD.MOV.U32 R6, RZ, RZ, RZ ;  /* 0x000000ffff067224 */ /* 0x000fe200078e00ff */
[----:B------:R-:W-:Y:S01]  /*0ff0*/  LEA.HI.X.SX32 R3, R3, c[0x0][0x17c], 0x1, P2 ;  /* 0x00005f0003037a11 */ /* 0x000fe200010f0eff */
[----:B------:R-:W-:-:S05]  /*1000*/  IMAD R17, R14, 0x100, R15 ;  /* 0x000001000e117824 */ /* 0x000fca00078e020f */
[----:B------:R0:W-:Y:S04]  /*1010*/  @!P1 STG.E.U16 [R2.64], R17 ;  /* 0x0000001102009986 */ /* 0x0001e8000c101504 */
[----:B------:R-:W2:Y:S01]  /*1020*/  @!P1 LDG.E.EF R6, [R10.64] ;  /* 0x000000040a069981 */ /* 0x000ea2000c0e1900 */
[----:B------:R-:W-:Y:S02]  /*1030*/  IMAD.IADD R8, R9, 0x1, R8 ;  /* 0x0000000109087824 */ /* 0x000fe400078e0208 */
[C---:B--2---:R-:W-:Y:S01]  /*1040*/  IMAD.U32 R7, R6.reuse, 0x10000, RZ ;  /* 0x0001000006077824 */ /* 0x044fe200078e00ff */
[----:B------:R-:W-:-:S03]  /*1050*/  PRMT R6, R6, 0x7632, R6 ;  /* 0x0000763206067816 */ /* 0x000fc60000000006 */
[----:B------:R-:W-:Y:S02]  /*1060*/  FMUL R13, R12, R7 ;  /* 0x000000070c0d7220 */ /* 0x000fe40000400000 */
[----:B------:R-:W-:Y:S02]  /*1070*/  IMAD.U32 R7, R6, 0x10000, RZ ;  /* 0x0001000006077824 */ /* 0x000fe400078e00ff */
[----:B------:R-:W1:Y:S02]  /*1080*/  FRND R14, R13 ;  /* 0x0000000d000e7307 */ /* 0x000e640000201000 */
[----:B------:R-:W-:-:S06]  /*1090*/  FMUL R7, R12, R7 ;  /* 0x000000070c077220 */ /* 0x000fcc0000400000 */
[----:B------:R-:W2:Y:S01]  /*10a0*/  FRND R15, R7 ;  /* 0x00000007000f7307 */ /* 0x000ea20000201000 */
[C---:B-1----:R-:W-:Y:S02]  /*10b0*/  FSETP.GT.AND P2, PT, R14.reuse, -127, PT ;  /* 0xc2fe00000e00780b */ /* 0x042fe40003f44000 */
[----:B------:R-:W-:Y:S02]  /*10c0*/  FSETP.NAN.AND P3, PT, R14, R14, PT ;  /* 0x0000000e0e00720b */ /* 0x000fe40003f68000 */
[----:B--2---:R-:W-:-:S09]  /*10d0*/  FSETP.GT.AND P0, PT, R15, -127, PT ;  /* 0xc2fe00000f00780b */ /* 0x004fd20003f04000 */
[----:B------:R-:W-:Y:S02]  /*10e0*/  @!P2 FSEL R14, R14, -127, P3 ;  /* 0xc2fe00000e0ea808 */ /* 0x000fe40001800000 */
[C---:B------:R-:W-:Y:S02]  /*10f0*/  FSETP.NAN.AND P2, PT, R15.reuse, R15, PT ;  /* 0x0000000f0f00720b */ /* 0x040fe40003f48000 */
[----:B0-----:R-:W0:Y:S01]  /*1100*/  F2I.S16.TRUNC.NTZ R3, R14 ;  /* 0x0000000e00037305 */ /* 0x001e22000020e900 */
        /* <DEDUP_REMOVED lines=9> */
[----:B------:R-:W-:Y:S02]  /*11a0*/  IADD3 R2, P2, R8, c[0x0][0x178], RZ ;  /* 0x00005e0008027a10 */ /* 0x000fe40007f5e0ff */
[----:B-1----:R-:W-:Y:S02]  /*11b0*/  @P3 SEL R10, R10, 0x7f, P0 ;  /* 0x0000007f0a0a3807 */ /* 0x002fe40000000000 */
[----:B------:R-:W-:Y:S01]  /*11c0*/  LEA.HI.X R7, R4, c[0x0][0x164], R5, 0x1, P4 ;  /* 0x0000590004077a11 */ /* 0x000fe200020f0c05 */
[----:B------:R-:W-:Y:S01]  /*11d0*/  IMAD.MOV.U32 R4, RZ, RZ, RZ ;  /* 0x000000ffff047224 */ /* 0x000fe200078e00ff */
[----:B------:R-:W-:Y:S01]  /*11e0*/  LEA.HI.X.SX32 R3, R8, c[0x0][0x17c], 0x1, P2 ;  /* 0x00005f0008037a11 */ /* 0x000fe200010f0eff */
[----:B------:R-:W-:-:S05]  /*11f0*/  IMAD R13, R10, 0x100, R11 ;  /* 0x000001000a0d7824 */ /* 0x000fca00078e020b */
[----:B------:R0:W-:Y:S04]  /*1200*/  @!P1 STG.E.U16 [R2.64], R13 ;  /* 0x0000000d02009986 */ /* 0x0001e8000c101504 */
[----:B------:R-:W2:Y:S01]  /*1210*/  @!P1 LDG.E.EF R4, [R6.64] ;  /* 0x0000000406049981 */ /* 0x000ea2000c0e1900 */
[----:B------:R-:W-:Y:S01]  /*1220*/  IMAD.IADD R0, R9, 0x1, R0 ;  /* 0x0000000109007824 */ /* 0x000fe200078e0200 */
[C---:B--2---:R-:W-:Y:S01]  /*1230*/  PRMT R5, R4.reuse, 0x7632, R5 ;  /* 0x0000763204057816 */ /* 0x044fe20000000005 */
[----:B------:R-:W-:-:S04]  /*1240*/  IMAD.U32 R11, R4, 0x10000, RZ ;  /* 0x00010000040b7824 */ /* 0x000fc800078e00ff */
[----:B------:R-:W-:Y:S01]  /*1250*/  FMUL R11, R12, R11 ;  /* 0x0000000b0c0b7220 */ /* 0x000fe20000400000 */
[----:B------:R-:W-:-:S03]  /*1260*/  IMAD.U32 R5, R5, 0x10000, RZ ;  /* 0x0001000005057824 */ /* 0x000fc600078e00ff */
[----:B------:R-:W1:Y:S01]  /*1270*/  FRND R4, R11 ;  /* 0x0000000b00047307 */ /* 0x000e620000201000 */
[----:B------:R-:W-:-:S07]  /*1280*/  FMUL R5, R12, R5 ;  /* 0x000000050c057220 */ /* 0x000fce0000400000 */
[----:B------:R-:W2:Y:S01]  /*1290*/  FRND R8, R5 ;  /* 0x0000000500087307 */ /* 0x000ea20000201000 */
[C---:B-1----:R-:W-:Y:S02]  /*12a0*/  FSETP.GT.AND P2, PT, R4.reuse, -127, PT ;  /* 0xc2fe00000400780b */ /* 0x042fe40003f44000 */
[----:B------:R-:W-:Y:S02]  /*12b0*/  FSETP.NAN.AND P3, PT, R4, R4, PT ;  /* 0x000000040400720b */ /* 0x000fe40003f68000 */
[----:B--2---:R-:W-:-:S09]  /*12c0*/  FSETP.GT.AND P0, PT, R8, -127, PT ;  /* 0xc2fe00000800780b */ /* 0x004fd20003f04000 */
[----:B------:R-:W-:Y:S02]  /*12d0*/  @!P2 FSEL R4, R4, -127, P3 ;  /* 0xc2fe00000404a808 */ /* 0x000fe40001800000 */
[----:B------:R-:W-:Y:S02]  /*12e0*/  FSETP.NAN.AND P2, PT, R8, R8, PT ;  /* 0x000000080800720b */ /* 0x000fe40003f48000 */
[----:B0-----:R-:W0:Y:S01]  /*12f0*/  F2I.S16.TRUNC.NTZ R3, R4 ;  /* 0x0000000400037305 */ /* 0x001e22000020e900 */
[----:B------:R-:W-:Y:S02]  /*1300*/  FSETP.GEU.AND P4, PT, R4, 127, PT ;  /* 0x42fe00000400780b */ /* 0x000fe40003f8e000 */
[----:B------:R-:W-:Y:S02]  /*1310*/  @!P0 FSEL R8, R8, -127, P2 ;  /* 0xc2fe000008088808 */ /* 0x000fe40001000000 */
[----:B------:R-:W-:-:S03]  /*1320*/  FSETP.NAN.AND P2, PT, R4, R4, PT ;  /* 0x000000040400720b */ /* 0x000fc60003f48000 */
[----:B------:R-:W1:Y:S01]  /*1330*/  F2I.S16.TRUNC.NTZ R6, R8 ;  /* 0x0000000800067305 */ /* 0x000e62000020e900 */
[C---:B------:R-:W-:Y:S02]  /*1340*/  FSETP.GEU.AND P3, PT, R8.reuse, 127, PT ;  /* 0x42fe00000800780b */ /* 0x040fe40003f6e000 */
[----:B------:R-:W-:-:S03]  /*1350*/  FSETP.NAN.AND P0, PT, R8, R8, PT ;  /* 0x000000080800720b */ /* 0x000fc60003f08000 */
[----:B0-----:R-:W-:Y:S02]  /*1360*/  @P4 SEL R3, R3, 0x7f, P2 ;  /* 0x0000007f03034807 */ /* 0x001fe40001000000 */
[C---:B------:R-:W-:Y:S02]  /*1370*/  IADD3 R2, P2, R0.reuse, c[0x0][0x178], RZ ;  /* 0x00005e0000027a10 */ /* 0x040fe40007f5e0ff */
[----:B------:R-:W-:Y:S02]  /*1380*/  LOP3.LUT R5, R3, 0xff, RZ, 0xc0, !PT ;  /* 0x000000ff03057812 */ /* 0x000fe400078ec0ff */
[----:B------:R-:W-:Y:S02]  /*1390*/  LEA.HI.X.SX32 R3, R0, c[0x0][0x17c], 0x1, P2 ;  /* 0x00005f0000037a11 */ /* 0x000fe400010f0eff */
[----:B-1----:R-:W-:-:S05]  /*13a0*/  @P3 SEL R6, R6, 0x7f, P0 ;  /* 0x0000007f06063807 */ /* 0x002fca0000000000 */
[----:B------:R-:W-:Y:S01]  /*13b0*/  IMAD R5, R6, 0x100, R5 ;  /* 0x0000010006057824 */ /* 0x000fe200078e0205 */
[----:B------:R-:W-:Y:S06]  /*13c0*/  @P1 EXIT ;  /* 0x000000000000194d */ /* 0x000fec0003800000 */
[----:B------:R-:W-:Y:S01]  /*13d0*/  STG.E.U16 [R2.64], R5 ;  /* 0x0000000502007986 */ /* 0x000fe2000c101504 */
[----:B------:R-:W-:Y:S05]  /*13e0*/  EXIT ;  /* 0x000000000000794d */ /* 0x000fea0003800000 */
.L_x_3:
[----:B------:R-:W-:-:S00]  /*13f0*/  BRA `(.L_x_3) ;  /* 0xfffffff000007947 */ /* 0x000fc0000383ffff */
[----:B------:R-:W-:-:S00]  /*1400*/  NOP ;  /* 0x0000000000007918 */ /* 0x000fc00000000000 */
[----:B------:R-:W-:-:S00]  /*1410*/  NOP ;  /* 0x0000000000007918 */ /* 0x000fc00000000000 */
[----:B------:R-:W-:-:S00]  /*1420*/  NOP ;  /* 0x0000000000007918 */ /* 0x000fc00000000000 */
[----:B------:R-:W-:-:S00]  /*1430*/  NOP ;  /* 0x0000000000007918 */ /* 0x000fc00000000000 */
[----:B------:R-:W-:-:S00]  /*1440*/  NOP ;  /* 0x0000000000007918 */ /* 0x000fc00000000000 */
[----:B------:R-:W-:-:S00]  /*1450*/  NOP ;  /* 0x0000000000007918 */ /* 0x000fc00000000000 */
[----:B------:R-:W-:-:S00]  /*1460*/  NOP ;  /* 0x0000000000007918 */ /* 0x000fc00000000000 */
[----:B------:R-:W-:-:S00]  /*1470*/  NOP ;  /* 0x0000000000007918 */ /* 0x000fc00000000000 */
.L_x_4:


//--------------------- .nv.shared.triton_red_fused__to_copy_add_amax_amin_clamp_mul_reciprocal_11 --------------------------
	.section	.nv.shared.triton_red_fused__to_copy_add_amax_amin_clamp_mul_reciprocal_11,"aw",@nobits
	.sectionflags	@""
	.align	16
